	.headerflags	@"EF_CUDA_TEXMODE_UNIFIED EF_CUDA_64BIT_ADDRESS EF_CUDA_ACCELERATORS EF_CUDA_SM90 EF_CUDA_VIRTUAL_SM(EF_CUDA_SM90)"
	.elftype	@"ET_EXEC"


//--------------------- .nv.info                  --------------------------
	.section	.nv.info,"",@"SHT_CUDA_INFO"
	.align	4


	//----- nvinfo : EIATTR_REGCOUNT
	.align		4
        /*0000*/ 	.byte	0x04, 0x2f
        /*0002*/ 	.short	(.L_3 - .L_2)
	.align		4
.L_2:
        /*0004*/ 	.word	index@(triton_poi_fused__native_batch_norm_legit_no_training_hardtanh_29)
        /*0008*/ 	.word	0x00000010


	//----- nvinfo : EIATTR_MIN_STACK_SIZE
	.align		4
.L_3:
        /*000c*/ 	.byte	0x04, 0x12
        /*000e*/ 	.short	(.L_5 - .L_4)
	.align		4
.L_4:
        /*0010*/ 	.word	index@(triton_poi_fused__native_batch_norm_legit_no_training_hardtanh_29)
        /*0014*/ 	.word	0x00000000


	//----- nvinfo : EIATTR_FRAME_SIZE
	.align		4
.L_5:
        /*0018*/ 	.byte	0x04, 0x11
        /*001a*/ 	.short	(.L_7 - .L_6)
	.align		4
.L_6:
        /*001c*/ 	.word	index@(triton_poi_fused__native_batch_norm_legit_no_training_hardtanh_29)
        /*0020*/ 	.word	0x00000000


	//----- nvinfo : EIATTR_MIN_STACK_SIZE
	.align		4
.L_7:
        /*0024*/ 	.byte	0x04, 0x12
        /*0026*/ 	.short	(.L_9 - .L_8)
	.align		4
.L_8:
        /*0028*/ 	.word	index@(triton_poi_fused__native_batch_norm_legit_no_training_hardtanh_29)
        /*002c*/ 	.word	0x00000000
.L_9:


//--------------------- .nv.info.triton_poi_fused__native_batch_norm_legit_no_training_hardtanh_29 --------------------------
	.section	.nv.info.triton_poi_fused__native_batch_norm_legit_no_training_hardtanh_29,"",@"SHT_CUDA_INFO"
	.sectionflags	@""
	.align	4


	//----- nvinfo : EIATTR_CUDA_API_VERSION
	.align		4
        /*0000*/ 	.byte	0x04, 0x37
        /*0002*/ 	.short	(.L_11 - .L_10)
.L_10:
        /*0004*/ 	.word	0x0000007c


	//----- nvinfo : EIATTR_KPARAM_INFO
	.align		4
.L_11:
        /*0008*/ 	.byte	0x04, 0x17
        /*000a*/ 	.short	(.L_13 - .L_12)
.L_12:
        /*000c*/ 	.word	0x00000000
        /*0010*/ 	.short	0x0006
        /*0012*/ 	.short	0x0030
        /*0014*/ 	.byte	0x00, 0xf0, 0x11, 0x00


	//----- nvinfo : EIATTR_KPARAM_INFO
	.align		4
.L_13:
        /*0018*/ 	.byte	0x04, 0x17
        /*001a*/ 	.short	(.L_15 - .L_14)
.L_14:
        /*001c*/ 	.word	0x00000000
        /*0020*/ 	.short	0x0005
        /*0022*/ 	.short	0x0028
        /*0024*/ 	.byte	0x00, 0xf4, 0x21, 0x00


	//----- nvinfo : EIATTR_KPARAM_INFO
	.align		4
.L_15:
        /*0028*/ 	.byte	0x04, 0x17
        /*002a*/ 	.short	(.L_17 - .L_16)
.L_16:
        /*002c*/ 	.word	0x00000000
        /*0030*/ 	.short	0x0004
        /*0032*/ 	.short	0x0020
        /*0034*/ 	.byte	0x00, 0xf4, 0x21, 0x00


	//----- nvinfo : EIATTR_KPARAM_INFO
	.align		4
.L_17:
        /*0038*/ 	.byte	0x04, 0x17
        /*003a*/ 	.short	(.L_19 - .L_18)
.L_18:
        /*003c*/ 	.word	0x00000000
        /*0040*/ 	.short	0x0003
        /*0042*/ 	.short	0x0018
        /*0044*/ 	.byte	0x00, 0xf4, 0x21, 0x00


	//----- nvinfo : EIATTR_KPARAM_INFO
	.align		4
.L_19:
        /*0048*/ 	.byte	0x04, 0x17
        /*004a*/ 	.short	(.L_21 - .L_20)
.L_20:
        /*004c*/ 	.word	0x00000000
        /*0050*/ 	.short	0x0002
        /*0052*/ 	.short	0x0010
        /*0054*/ 	.byte	0x00, 0xf4, 0x21, 0x00


	//----- nvinfo : EIATTR_KPARAM_INFO
	.align		4
.L_21:
        /*0058*/ 	.byte	0x04, 0x17
        /*005a*/ 	.short	(.L_23 - .L_22)
.L_22:
        /*005c*/ 	.word	0x00000000
        /*0060*/ 	.short	0x0001
        /*0062*/ 	.short	0x0008
        /*0064*/ 	.byte	0x00, 0xf4, 0x21, 0x00


	//----- nvinfo : EIATTR_KPARAM_INFO
	.align		4
.L_23:
        /*0068*/ 	.byte	0x04, 0x17
        /*006a*/ 	.short	(.L_25 - .L_24)
.L_24:
        /*006c*/ 	.word	0x00000000
        /*0070*/ 	.short	0x0000
        /*0072*/ 	.short	0x0000
        /*0074*/ 	.byte	0x00, 0xf4, 0x21, 0x00


	//----- nvinfo : EIATTR_SPARSE_MMA_MASK
	.align		4
.L_25:
        /*0078*/ 	.byte	0x03, 0x50
        /*007a*/ 	.short	0x0000


	//----- nvinfo : EIATTR_MAXREG_COUNT
	.align		4
        /*007c*/ 	.byte	0x03, 0x1b
        /*007e*/ 	.short	0x00ff


	//----- nvinfo : EIATTR_EXIT_INSTR_OFFSETS
	.align		4
        /*0080*/ 	.byte	0x04, 0x1c
        /*0082*/ 	.short	(.L_27 - .L_26)


	//   ....[0]....
.L_26:
        /*0084*/ 	.word	0x00000320


	//----- nvinfo : EIATTR_REQNTID
	.align		4
.L_27:
        /*0088*/ 	.byte	0x04, 0x10
        /*008a*/ 	.short	(.L_29 - .L_28)
.L_28:
        /*008c*/ 	.word	0x00000080
        /*0090*/ 	.word	0x00000001
        /*0094*/ 	.word	0x00000001


	//----- nvinfo : EIATTR_CBANK_PARAM_SIZE
	.align		4
.L_29:
        /*0098*/ 	.byte	0x03, 0x19
        /*009a*/ 	.short	0x0034


	//----- nvinfo : EIATTR_PARAM_CBANK
	.align		4
        /*009c*/ 	.byte	0x04, 0x0a
        /*009e*/ 	.short	(.L_31 - .L_30)
	.align		4
.L_30:
        /*00a0*/ 	.word	index@(.nv.constant0.triton_poi_fused__native_batch_norm_legit_no_training_hardtanh_29)
        /*00a4*/ 	.short	0x0210
        /*00a6*/ 	.short	0x0034


	//----- nvinfo : EIATTR_SW_WAR
	.align		4
.L_31:
        /*00a8*/ 	.byte	0x04, 0x36
        /*00aa*/ 	.short	(.L_33 - .L_32)
.L_32:
        /*00ac*/ 	.word	0x00000008
.L_33:


//--------------------- .nv.callgraph             --------------------------
	.section	.nv.callgraph,"",@"SHT_CUDA_CALLGRAPH"
	.align	4
	.sectionentsize	8
	.align		4
        /*0000*/ 	.word	0x00000000
	.align		4
        /*0004*/ 	.word	0xffffffff
	.align		4
        /*0008*/ 	.word	0x00000000
	.align		4
        /*000c*/ 	.word	0xfffffffe
	.align		4
        /*0010*/ 	.word	0x00000000
	.align		4
        /*0014*/ 	.word	0xfffffffd
	.align		4
        /*0018*/ 	.word	0x00000000
	.align		4
        /*001c*/ 	.word	0xfffffffc


//--------------------- .nv.constant4             --------------------------
	.section	.nv.constant4,"a",@progbits
	.align	8
	.align		8
.nv.constant4:
        /*0000*/ 	.dword	_$_str
	.align		8
        /*0008*/ 	.dword	_$_str_$_2


//--------------------- .text.triton_poi_fused__native_batch_norm_legit_no_training_hardtanh_29 --------------------------
	.section	.text.triton_poi_fused__native_batch_norm_legit_no_training_hardtanh_29,"ax",@progbits
	.align	128
        .global         triton_poi_fused__native_batch_norm_legit_no_training_hardtanh_29
        .type           triton_poi_fused__native_batch_norm_legit_no_training_hardtanh_29,@function
        .size           triton_poi_fused__native_batch_norm_legit_no_training_hardtanh_29,(.L_x_1 - triton_poi_fused__native_batch_norm_legit_no_training_hardtanh_29)
        .other          triton_poi_fused__native_batch_norm_legit_no_training_hardtanh_29,@"STO_CUDA_ENTRY STV_DEFAULT"
triton_poi_fused__native_batch_norm_legit_no_training_hardtanh_29:
.text.triton_poi_fused__native_batch_norm_legit_no_training_hardtanh_29:
[----:B------:R-:W-:Y:S01]  /*0000*/  LDC R1, c[0x0][0x28] ;  /* 0x00000a00ff017b82 */ /* 0x000fe20000000800 */
[----:B------:R-:W1:Y:S07]  /*0010*/  S2R R0, SR_TID.X ;  /* 0x0000000000007919 */ /* 0x000e6e0000002100 */
[----:B------:R-:W2:Y:S01]  /*0020*/  LDC.64 R6, c[0x0][0x220] ;  /* 0x00008800ff067b82 */ /* 0x000ea20000000a00 */
[----:B------:R-:W-:Y:S01]  /*0030*/  ULDC.64 UR4, c[0x0][0x208] ;  /* 0x0000820000047ab9 */ /* 0x000fe20000000a00 */
[----:B------:R-:W3:Y:S06]  /*0040*/  S2R R3, SR_CTAID.X ;  /* 0x0000000000037919 */ /* 0x000eec0000002500 */
[----:B------:R-:W4:Y:S08]  /*0050*/  LDC.64 R4, c[0x0][0x218] ;  /* 0x00008600ff047b82 */ /* 0x000f300000000a00 */
[----:B------:R-:W5:Y:S08]  /*0060*/  LDC.64 R8, c[0x0][0x228] ;  /* 0x00008a00ff087b82 */ /* 0x000f700000000a00 */
[----:B------:R-:W5:Y:S01]  /*0070*/  LDC.64 R10, c[0x0][0x230] ;  /* 0x00008c00ff0a7b82 */ /* 0x000f620000000a00 */
[----:B-1----:R-:W-:-:S02]  /*0080*/  LOP3.LUT R0, R0, 0x7f, RZ, 0xc0, !PT ;  /* 0x0000007f00007812 */ /* 0x002fc400078ec0ff */
[----:B---3--:R-:W-:-:S03]  /*0090*/  SHF.R.S32.HI R2, RZ, 0x18, R3 ;  /* 0x00000018ff027819 */ /* 0x008fc60000011403 */
[----:B------:R-:W-:Y:S01]  /*00a0*/  IMAD R0, R3, 0x80, R0 ;  /* 0x0000008003007824 */ /* 0x000fe200078e0200 */
[----:B------:R-:W-:-:S04]  /*00b0*/  SGXT R3, R2, 0x1 ;  /* 0x000000010203781a */ /* 0x000fc80000000200 */
[----:B------:R-:W-:-:S04]  /*00c0*/  LEA.HI R3, R3, R0, RZ, 0x6 ;  /* 0x0000000003037211 */ /* 0x000fc800078f30ff */
[----:B------:R-:W-:-:S04]  /*00d0*/  SHF.R.S32.HI R3, RZ, 0x6, R3 ;  /* 0x00000006ff037819 */ /* 0x000fc80000011403 */
[----:B------:R-:W-:-:S04]  /*00e0*/  LEA.HI R2, R3, R3, RZ, 0x7 ;  /* 0x0000000303027211 */ /* 0x000fc800078f38ff */
[----:B------:R-:W-:-:S04]  /*00f0*/  LOP3.LUT R2, R2, 0xffffff80, RZ, 0xc0, !PT ;  /* 0xffffff8002027812 */ /* 0x000fc800078ec0ff */
[----:B------:R-:W-:Y:S02]  /*0100*/  IADD3 R13, R3, -R2, RZ ;  /* 0x80000002030d7210 */ /* 0x000fe40007ffe0ff */
[----:B------:R-:W1:Y:S03]  /*0110*/  LDC.64 R2, c[0x0][0x210] ;  /* 0x00008400ff027b82 */ /* 0x000e660000000a00 */
[----:B--2---:R-:W-:-:S06]  /*0120*/  IMAD.WIDE R6, R13, 0x4, R6 ;  /* 0x000000040d067825 */ /* 0x004fcc00078e0206 */
[----:B------:R-:W2:Y:S01]  /*0130*/  LDG.E.EL R6, desc[UR4][R6.64] ;  /* 0x0000000406067981 */ /* 0x000ea2000c2e1900 */
[----:B----4-:R-:W-:-:S04]  /*0140*/  IMAD.WIDE R4, R13, 0x4, R4 ;  /* 0x000000040d047825 */ /* 0x010fc800078e0204 */
[C---:B-----5:R-:W-:Y:S02]  /*0150*/  IMAD.WIDE R8, R13.reuse, 0x4, R8 ;  /* 0x000000040d087825 */ /* 0x060fe400078e0208 */
[----:B------:R3:W4:Y:S02]  /*0160*/  LDG.E.EL R5, desc[UR4][R4.64] ;  /* 0x0000000404057981 */ /* 0x000724000c2e1900 */
[----:B0-----:R-:W-:Y:S02]  /*0170*/  IMAD.WIDE R10, R13, 0x4, R10 ;  /* 0x000000040d0a7825 */ /* 0x001fe400078e020a */
[----:B------:R-:W5:Y:S02]  /*0180*/  LDG.E.EL R8, desc[UR4][R8.64] ;  /* 0x0000000408087981 */ /* 0x000f64000c2e1900 */
[----:B-1----:R-:W-:Y:S02]  /*0190*/  IMAD.WIDE R2, R0, 0x4, R2 ;  /* 0x0000000400027825 */ /* 0x002fe400078e0202 */
[----:B------:R-:W5:Y:S04]  /*01a0*/  LDG.E.EL R11, desc[UR4][R10.64] ;  /* 0x000000040a0b7981 */ /* 0x000f68000c2e1900 */
[----:B------:R-:W4:Y:S01]  /*01b0*/  LDG.E R2, desc[UR4][R2.64] ;  /* 0x0000000402027981 */ /* 0x000f22000c1e1900 */
[----:B---3--:R-:W-:-:S02]  /*01c0*/  IMAD.MOV.U32 R4, RZ, RZ, 0x3e800000 ;  /* 0x3e800000ff047424 */ /* 0x008fc400078e00ff */
[----:B--2---:R-:W-:-:S04]  /*01d0*/  FADD R6, R6, 9.9999997473787516356e-06 ;  /* 0x3727c5ac06067421 */ /* 0x004fc80000000000 */
[----:B------:R-:W0:Y:S02]  /*01e0*/  MUFU.SQRT R7, R6 ;  /* 0x0000000600077308 */ /* 0x000e240000002000 */
[C---:B0-----:R-:W-:Y:S02]  /*01f0*/  FSETP.GT.AND P0, PT, R7.reuse, 8.50705917302346158658e+37, PT ;  /* 0x7e8000000700780b */ /* 0x041fe40003f04000 */
[----:B------:R-:W-:-:S11]  /*0200*/  FSETP.GEU.AND P1, PT, R7, 1.175494350822287508e-38, PT ;  /* 0x008000000700780b */ /* 0x000fd60003f2e000 */
[----:B------:R-:W-:-:S04]  /*0210*/  @P0 FMUL R7, R7, 0.25 ;  /* 0x3e80000007070820 */ /* 0x000fc80000400000 */
[----:B------:R-:W-:-:S06]  /*0220*/  @!P1 FMUL R7, R7, 16777216 ;  /* 0x4b80000007079820 */ /* 0x000fcc0000400000 */
[----:B------:R-:W0:Y:S01]  /*0230*/  MUFU.RCP R7, R7 ;  /* 0x0000000700077308 */ /* 0x000e220000001000 */
[----:B------:R-:W-:Y:S01]  /*0240*/  FSEL R4, R4, 1, P0 ;  /* 0x3f80000004047808 */ /* 0x000fe20000000000 */
[----:B----4-:R-:W-:-:S04]  /*0250*/  FADD R2, R2, -R5 ;  /* 0x8000000502027221 */ /* 0x010fc80000000000 */
[----:B------:R-:W-:-:S04]  /*0260*/  @!P1 FMUL R4, R4, 16777216 ;  /* 0x4b80000004049820 */ /* 0x000fc80000400000 */
[----:B0-----:R-:W-:-:S04]  /*0270*/  FMUL R3, R7, R4 ;  /* 0x0000000407037220 */ /* 0x001fc80000400000 */
[----:B------:R-:W-:-:S04]  /*0280*/  FMUL R2, R2, R3 ;  /* 0x0000000302027220 */ /* 0x000fc80000400000 */
[----:B-----5:R-:W-:Y:S02]  /*0290*/  FFMA R8, R8, R2, R11 ;  /* 0x0000000208087223 */ /* 0x020fe4000000000b */
[----:B------:R-:W0:Y:S03]  /*02a0*/  LDC.64 R2, c[0x0][0x238] ;  /* 0x00008e00ff027b82 */ /* 0x000e260000000a00 */
[----:B------:R-:W-:-:S04]  /*02b0*/  FSETP.GTU.AND P0, PT, R8, RZ, PT ;  /* 0x000000ff0800720b */ /* 0x000fc80003f0c000 */
[----:B------:R-:W-:-:S04]  /*02c0*/  FSEL R5, R8, RZ, P0 ;  /* 0x000000ff08057208 */ /* 0x000fc80000000000 */
[C---:B------:R-:W-:Y:S02]  /*02d0*/  FSETP.GEU.AND P1, PT, R5.reuse, 6, PT ;  /* 0x40c000000500780b */ /* 0x040fe40003f2e000 */
[----:B------:R-:W-:Y:S01]  /*02e0*/  FSETP.NAN.AND P0, PT, R5, R5, PT ;  /* 0x000000050500720b */ /* 0x000fe20003f08000 */
[----:B0-----:R-:W-:-:S10]  /*02f0*/  IMAD.WIDE R2, R0, 0x4, R2 ;  /* 0x0000000400027825 */ /* 0x001fd400078e0202 */
[----:B------:R-:W-:-:S05]  /*0300*/  @P1 SEL R5, R5, 0x40c00000, P0 ;  /* 0x40c0000005051807 */ /* 0x000fca0000000000 */
[----:B------:R-:W-:Y:S01]  /*0310*/  STG.E desc[UR4][R2.64], R5 ;  /* 0x0000000502007986 */ /* 0x000fe2000c101904 */
[----:B------:R-:W-:Y:S05]  /*0320*/  EXIT ;  /* 0x000000000000794d */ /* 0x000fea0003800000 */
.L_x_0:
[----:B------:R-:W-:-:S00]  /*0330*/  BRA `(.L_x_0) ;  /* 0xfffffffc00fc7947 */ /* 0x000fc0000383ffff */
[----:B------:R-:W-:-:S00]  /*0340*/  NOP ;  /* 0x0000000000007918 */ /* 0x000fc00000000000 */
        /* <DEDUP_REMOVED lines=11> */
.L_x_1:


//--------------------- .nv.global.init           --------------------------
	.section	.nv.global.init,"aw",@progbits
.nv.global.init:
	.type		_$_str,@object
	.size		_$_str,(_$_str_$_2 - _$_str)
_$_str:
        /*0000*/ 	.byte	0x5f, 0x5f, 0x43, 0x55, 0x44, 0x41, 0x5f, 0x46, 0x54, 0x5a, 0x00
	.type		_$_str_$_2,@object
	.size		_$_str_$_2,(.L_1 - _$_str_$_2)
_$_str_$_2:
        /*000b*/ 	.byte	0x5f, 0x5f, 0x43, 0x55, 0x44, 0x41, 0x5f, 0x50, 0x52, 0x45, 0x43, 0x5f, 0x53, 0x51, 0x52, 0x54
        /*001b*/ 	.byte	0x00
.L_1:


//--------------------- .nv.constant0.triton_poi_fused__native_batch_norm_legit_no_training_hardtanh_29 --------------------------
	.section	.nv.constant0.triton_poi_fused__native_batch_norm_legit_no_training_hardtanh_29,"a",@progbits
	.sectionflags	@""
	.align	4
.nv.constant0.triton_poi_fused__native_batch_norm_legit_no_training_hardtanh_29:
	.zero		580
